	.headerflags	@"EF_CUDA_TEXMODE_UNIFIED EF_CUDA_64BIT_ADDRESS EF_CUDA_ACCELERATORS EF_CUDA_SM90 EF_CUDA_VIRTUAL_SM(EF_CUDA_SM90)"
	.elftype	@"ET_EXEC"


//--------------------- .nv.info                  --------------------------
	.section	.nv.info,"",@"SHT_CUDA_INFO"
	.align	4


	//----- nvinfo : EIATTR_REGCOUNT
	.align		4
        /*0000*/ 	.byte	0x04, 0x2f
        /*0002*/ 	.short	(.L_1 - .L_0)
	.align		4
.L_0:
        /*0004*/ 	.word	index@(triton_poi_fused__to_copy_clone_1)
        /*0008*/ 	.word	0x0000000f


	//----- nvinfo : EIATTR_MIN_STACK_SIZE
	.align		4
.L_1:
        /*000c*/ 	.byte	0x04, 0x12
        /*000e*/ 	.short	(.L_3 - .L_2)
	.align		4
.L_2:
        /*0010*/ 	.word	index@(triton_poi_fused__to_copy_clone_1)
        /*0014*/ 	.word	0x00000000


	//----- nvinfo : EIATTR_FRAME_SIZE
	.align		4
.L_3:
        /*0018*/ 	.byte	0x04, 0x11
        /*001a*/ 	.short	(.L_5 - .L_4)
	.align		4
.L_4:
        /*001c*/ 	.word	index@(triton_poi_fused__to_copy_clone_1)
        /*0020*/ 	.word	0x00000000


	//----- nvinfo : EIATTR_MIN_STACK_SIZE
	.align		4
.L_5:
        /*0024*/ 	.byte	0x04, 0x12
        /*0026*/ 	.short	(.L_7 - .L_6)
	.align		4
.L_6:
        /*0028*/ 	.word	index@(triton_poi_fused__to_copy_clone_1)
        /*002c*/ 	.word	0x00000000
.L_7:


//--------------------- .nv.info.triton_poi_fused__to_copy_clone_1 --------------------------
	.section	.nv.info.triton_poi_fused__to_copy_clone_1,"",@"SHT_CUDA_INFO"
	.sectionflags	@""
	.align	4


	//----- nvinfo : EIATTR_CUDA_API_VERSION
	.align		4
        /*0000*/ 	.byte	0x04, 0x37
        /*0002*/ 	.short	(.L_9 - .L_8)
.L_8:
        /*0004*/ 	.word	0x0000007c


	//----- nvinfo : EIATTR_KPARAM_INFO
	.align		4
.L_9:
        /*0008*/ 	.byte	0x04, 0x17
        /*000a*/ 	.short	(.L_11 - .L_10)
.L_10:
        /*000c*/ 	.word	0x00000000
        /*0010*/ 	.short	0x0002
        /*0012*/ 	.short	0x0010
        /*0014*/ 	.byte	0x00, 0xf0, 0x11, 0x00


	//----- nvinfo : EIATTR_KPARAM_INFO
	.align		4
.L_11:
        /*0018*/ 	.byte	0x04, 0x17
        /*001a*/ 	.short	(.L_13 - .L_12)
.L_12:
        /*001c*/ 	.word	0x00000000
        /*0020*/ 	.short	0x0001
        /*0022*/ 	.short	0x0008
        /*0024*/ 	.byte	0x00, 0xf4, 0x21, 0x00


	//----- nvinfo : EIATTR_KPARAM_INFO
	.align		4
.L_13:
        /*0028*/ 	.byte	0x04, 0x17
        /*002a*/ 	.short	(.L_15 - .L_14)
.L_14:
        /*002c*/ 	.word	0x00000000
        /*0030*/ 	.short	0x0000
        /*0032*/ 	.short	0x0000
        /*0034*/ 	.byte	0x00, 0xf4, 0x21, 0x00


	//----- nvinfo : EIATTR_SPARSE_MMA_MASK
	.align		4
.L_15:
        /*0038*/ 	.byte	0x03, 0x50
        /*003a*/ 	.short	0x0000


	//----- nvinfo : EIATTR_MAXREG_COUNT
	.align		4
        /*003c*/ 	.byte	0x03, 0x1b
        /*003e*/ 	.short	0x00ff


	//----- nvinfo : EIATTR_EXIT_INSTR_OFFSETS
	.align		4
        /*0040*/ 	.byte	0x04, 0x1c
        /*0042*/ 	.short	(.L_17 - .L_16)


	//   ....[0]....
.L_16:
        /*0044*/ 	.word	0x00000230


	//   ....[1]....
        /*0048*/ 	.word	0x00000260


	//----- nvinfo : EIATTR_REQNTID
	.align		4
.L_17:
        /*004c*/ 	.byte	0x04, 0x10
        /*004e*/ 	.short	(.L_19 - .L_18)
.L_18:
        /*0050*/ 	.word	0x00000080
        /*0054*/ 	.word	0x00000001
        /*0058*/ 	.word	0x00000001


	//----- nvinfo : EIATTR_CRS_STACK_SIZE
	.align		4
.L_19:
        /*005c*/ 	.byte	0x04, 0x1e
        /*005e*/ 	.short	(.L_21 - .L_20)
.L_20:
        /*0060*/ 	.word	0x00000000


	//----- nvinfo : EIATTR_CBANK_PARAM_SIZE
	.align		4
.L_21:
        /*0064*/ 	.byte	0x03, 0x19
        /*0066*/ 	.short	0x0014


	//----- nvinfo : EIATTR_PARAM_CBANK
	.align		4
        /*0068*/ 	.byte	0x04, 0x0a
        /*006a*/ 	.short	(.L_23 - .L_22)
	.align		4
.L_22:
        /*006c*/ 	.word	index@(.nv.constant0.triton_poi_fused__to_copy_clone_1)
        /*0070*/ 	.short	0x0210
        /*0072*/ 	.short	0x0014


	//----- nvinfo : EIATTR_SW_WAR
	.align		4
.L_23:
        /*0074*/ 	.byte	0x04, 0x36
        /*0076*/ 	.short	(.L_25 - .L_24)
.L_24:
        /*0078*/ 	.word	0x00000008
.L_25:


//--------------------- .nv.callgraph             --------------------------
	.section	.nv.callgraph,"",@"SHT_CUDA_CALLGRAPH"
	.align	4
	.sectionentsize	8
	.align		4
        /*0000*/ 	.word	0x00000000
	.align		4
        /*0004*/ 	.word	0xffffffff
	.align		4
        /*0008*/ 	.word	0x00000000
	.align		4
        /*000c*/ 	.word	0xfffffffe
	.align		4
        /*0010*/ 	.word	0x00000000
	.align		4
        /*0014*/ 	.word	0xfffffffd
	.align		4
        /*0018*/ 	.word	0x00000000
	.align		4
        /*001c*/ 	.word	0xfffffffc


//--------------------- .text.triton_poi_fused__to_copy_clone_1 --------------------------
	.section	.text.triton_poi_fused__to_copy_clone_1,"ax",@progbits
	.align	128
        .global         triton_poi_fused__to_copy_clone_1
        .type           triton_poi_fused__to_copy_clone_1,@function
        .size           triton_poi_fused__to_copy_clone_1,(.L_x_3 - triton_poi_fused__to_copy_clone_1)
        .other          triton_poi_fused__to_copy_clone_1,@"STO_CUDA_ENTRY STV_DEFAULT"
triton_poi_fused__to_copy_clone_1:
.text.triton_poi_fused__to_copy_clone_1:
[----:B------:R-:W0:Y:S02]  /*0000*/  LDC R1, c[0x0][0x28] ;  /* 0x00000a00ff017b82 */ /* 0x000e240000000800 */
[----:B------:R-:W1:Y:S01]  /*0010*/  S2R R0, SR_TID.X ;  /* 0x0000000000007919 */ /* 0x000e620000002100 */
[----:B------:R-:W-:Y:S01]  /*0020*/  ULDC.64 UR4, c[0x0][0x208] ;  /* 0x0000820000047ab9 */ /* 0x000fe20000000a00 */
[----:B------:R-:W-:Y:S01]  /*0030*/  BSSY B0, `(.L_x_0) ;  /* 0x000001f000007945 */ /* 0x000fe20003800000 */
[----:B------:R-:W2:Y:S01]  /*0040*/  S2R R7, SR_CTAID.X ;  /* 0x0000000000077919 */ /* 0x000ea20000002500 */
[----:B-1----:R-:W-:Y:S02]  /*0050*/  LOP3.LUT R0, R0, 0x7f, RZ, 0xc0, !PT ;  /* 0x0000007f00007812 */ /* 0x002fe400078ec0ff */
[----:B--2---:R-:W-:-:S03]  /*0060*/  SHF.R.S32.HI R2, RZ, 0x18, R7 ;  /* 0x00000018ff027819 */ /* 0x004fc60000011407 */
[----:B------:R-:W-:Y:S01]  /*0070*/  IMAD R7, R7, 0x80, R0 ;  /* 0x0000008007077824 */ /* 0x000fe200078e0200 */
[----:B------:R-:W-:Y:S02]  /*0080*/  SGXT R0, R2, 0x1 ;  /* 0x000000010200781a */ /* 0x000fe40000000200 */
[----:B------:R-:W1:Y:S02]  /*0090*/  LDC.64 R2, c[0x0][0x218] ;  /* 0x00008600ff027b82 */ /* 0x000e640000000a00 */
[----:B------:R-:W-:Y:S02]  /*00a0*/  ISETP.GE.AND P0, PT, R7, 0x100, PT ;  /* 0x000001000700780c */ /* 0x000fe40003f06270 */
[CC--:B------:R-:W-:Y:S02]  /*00b0*/  LEA.HI R4, R0.reuse, R7.reuse, RZ, 0x4 ;  /* 0x0000000700047211 */ /* 0x0c0fe400078f20ff */
[CC--:B------:R-:W-:Y:S02]  /*00c0*/  LEA.HI R6, R0.reuse, R7.reuse, RZ, 0x6 ;  /* 0x0000000700067211 */ /* 0x0c0fe400078f30ff */
[----:B------:R-:W-:-:S02]  /*00d0*/  LEA.HI R0, R0, R7, RZ, 0x2 ;  /* 0x0000000700007211 */ /* 0x000fc400078f10ff */
[----:B------:R-:W-:Y:S01]  /*00e0*/  SHF.R.S32.HI R8, RZ, 0x4, R4 ;  /* 0x00000004ff087819 */ /* 0x000fe20000011404 */
[----:B------:R-:W-:Y:S01]  /*00f0*/  IMAD.SHL.U32 R9, R6, 0x2, RZ ;  /* 0x0000000206097824 */ /* 0x000fe200078e00ff */
[----:B------:R-:W2:Y:S01]  /*0100*/  LDC.64 R4, c[0x0][0x210] ;  /* 0x00008400ff047b82 */ /* 0x000ea20000000a00 */
[----:B------:R-:W-:Y:S02]  /*0110*/  SHF.R.S32.HI R6, RZ, 0x2, R0 ;  /* 0x00000002ff067819 */ /* 0x000fe40000011400 */
[----:B------:R-:W-:Y:S02]  /*0120*/  LEA.HI R10, R8, R8, RZ, 0x2 ;  /* 0x00000008080a7211 */ /* 0x000fe400078f10ff */
[----:B------:R-:W-:Y:S02]  /*0130*/  LOP3.LUT R12, R9, 0xffffff80, RZ, 0xc0, !PT ;  /* 0xffffff80090c7812 */ /* 0x000fe400078ec0ff */
[----:B------:R-:W-:Y:S02]  /*0140*/  LOP3.LUT R0, R0, 0xfffffffc, RZ, 0xc0, !PT ;  /* 0xfffffffc00007812 */ /* 0x000fe400078ec0ff */
[----:B------:R-:W-:-:S02]  /*0150*/  LEA.HI R9, R6, R6, RZ, 0x2 ;  /* 0x0000000606097211 */ /* 0x000fc400078f10ff */
[----:B------:R-:W-:Y:S02]  /*0160*/  LOP3.LUT R11, R10, 0x1ffffffc, RZ, 0xc0, !PT ;  /* 0x1ffffffc0a0b7812 */ /* 0x000fe400078ec0ff */
[----:B------:R-:W-:Y:S01]  /*0170*/  IADD3 R0, R12, R7, -R0 ;  /* 0x000000070c007210 */ /* 0x000fe20007ffe800 */
[----:B-1----:R-:W-:Y:S01]  /*0180*/  IMAD.WIDE R2, R7, 0x4, R2 ;  /* 0x0000000407027825 */ /* 0x002fe200078e0202 */
[----:B------:R-:W-:-:S03]  /*0190*/  LOP3.LUT R9, R9, 0x7fffffc, RZ, 0xc0, !PT ;  /* 0x07fffffc09097812 */ /* 0x000fc600078ec0ff */
[----:B------:R-:W-:Y:S02]  /*01a0*/  IMAD.IADD R11, R8, 0x1, -R11 ;  /* 0x00000001080b7824 */ /* 0x000fe400078e0a0b */
[----:B------:R-:W-:Y:S02]  /*01b0*/  IMAD.IADD R9, R6, 0x1, -R9 ;  /* 0x0000000106097824 */ /* 0x000fe400078e0a09 */
[----:B------:R-:W-:-:S04]  /*01c0*/  IMAD R0, R11, 0x8, R0 ;  /* 0x000000080b007824 */ /* 0x000fc800078e0200 */
[--C-:B------:R-:W-:Y:S01]  /*01d0*/  IMAD R9, R9, 0x20, R0.reuse ;  /* 0x0000002009097824 */ /* 0x100fe200078e0200 */
[----:B------:R-:W-:-:S03]  /*01e0*/  PRMT R0, RZ, 0x7610, R0 ;  /* 0x00007610ff007816 */ /* 0x000fc60000000000 */
[----:B--2---:R-:W-:Y:S01]  /*01f0*/  IMAD.WIDE R4, R9, 0x2, R4 ;  /* 0x0000000209047825 */ /* 0x004fe200078e0204 */
[----:B------:R-:W-:Y:S06]  /*0200*/  @P0 BRA `(.L_x_1) ;  /* 0x0000000000040947 */ /* 0x000fec0003800000 */
[----:B------:R1:W5:Y:S02]  /*0210*/  LDG.E.U16 R0, desc[UR4][R4.64] ;  /* 0x0000000404007981 */ /* 0x000364000c1e1500 */
.L_x_1:
[----:B------:R-:W-:Y:S05]  /*0220*/  BSYNC B0 ;  /* 0x0000000000007941 */ /* 0x000fea0003800000 */
.L_x_0:
[----:B------:R-:W-:Y:S05]  /*0230*/  @P0 EXIT ;  /* 0x000000000000094d */ /* 0x000fea0003800000 */
[----:B-1---5:R-:W-:-:S05]  /*0240*/  HADD2.F32 R5, -RZ, R0.H0_H0 ;  /* 0x20000000ff057230 */ /* 0x022fca0000004100 */
[----:B------:R-:W-:Y:S01]  /*0250*/  STG.E desc[UR4][R2.64], R5 ;  /* 0x0000000502007986 */ /* 0x000fe2000c101904 */
[----:B------:R-:W-:Y:S05]  /*0260*/  EXIT ;  /* 0x000000000000794d */ /* 0x000fea0003800000 */
.L_x_2:
[----:B------:R-:W-:-:S00]  /*0270*/  BRA `(.L_x_2) ;  /* 0xfffffffc00fc7947 */ /* 0x000fc0000383ffff */
[----:B------:R-:W-:-:S00]  /*0280*/  NOP ;  /* 0x0000000000007918 */ /* 0x000fc00000000000 */
[----:B------:R-:W-:-:S00]  /*0290*/  NOP ;  /* 0x0000000000007918 */ /* 0x000fc00000000000 */
[----:B------:R-:W-:-:S00]  /*02a0*/  NOP ;  /* 0x0000000000007918 */ /* 0x000fc00000000000 */
[----:B------:R-:W-:-:S00]  /*02b0*/  NOP ;  /* 0x0000000000007918 */ /* 0x000fc00000000000 */
[----:B------:R-:W-:-:S00]  /*02c0*/  NOP ;  /* 0x0000000000007918 */ /* 0x000fc00000000000 */
[----:B------:R-:W-:-:S00]  /*02d0*/  NOP ;  /* 0x0000000000007918 */ /* 0x000fc00000000000 */
[----:B------:R-:W-:-:S00]  /*02e0*/  NOP ;  /* 0x0000000000007918 */ /* 0x000fc00000000000 */
[----:B------:R-:W-:-:S00]  /*02f0*/  NOP ;  /* 0x0000000000007918 */ /* 0x000fc00000000000 */
.L_x_3:


//--------------------- .nv.constant0.triton_poi_fused__to_copy_clone_1 --------------------------
	.section	.nv.constant0.triton_poi_fused__to_copy_clone_1,"a",@progbits
	.sectionflags	@""
	.align	4
.nv.constant0.triton_poi_fused__to_copy_clone_1:
	.zero		548
